//
// Generated by NVIDIA NVVM Compiler
//
// Compiler Build ID: CL-36424714
// Cuda compilation tools, release 13.0, V13.0.88
// Based on NVVM 20.0.0
//

.version 9.0
.target sm_100
.address_size 64

	// .globl	_Z9normalizePdS_ii

.visible .entry _Z9normalizePdS_ii(
	.param .u64 .ptr .align 1 _Z9normalizePdS_ii_param_0,
	.param .u64 .ptr .align 1 _Z9normalizePdS_ii_param_1,
	.param .u32 _Z9normalizePdS_ii_param_2,
	.param .u32 _Z9normalizePdS_ii_param_3
)
{
	.reg .pred 	%p<4>;
	.reg .b32 	%r<17>;
	.reg .b64 	%rd<10>;
	.reg .b64 	%fd<7>;

	ld.param.u64 	%rd1, [_Z9normalizePdS_ii_param_0];
	ld.param.u64 	%rd2, [_Z9normalizePdS_ii_param_1];
	ld.param.u32 	%r4, [_Z9normalizePdS_ii_param_2];
	ld.param.u32 	%r3, [_Z9normalizePdS_ii_param_3];
	mov.u32 	%r5, %ctaid.x;
	mov.u32 	%r6, %ntid.x;
	mov.u32 	%r7, %tid.x;
	mad.lo.s32 	%r8, %r5, %r6, %r7;
	mov.u32 	%r9, %ctaid.y;
	mov.u32 	%r10, %ntid.y;
	mov.u32 	%r11, %tid.y;
	mad.lo.s32 	%r12, %r9, %r10, %r11;
	max.s32 	%r13, %r8, %r12;
	setp.ge.s32 	%p1, %r13, %r4;
	setp.ne.s32 	%p2, %r8, %r3;
	or.pred  	%p3, %p1, %p2;
	@%p3 bra 	$L__BB0_2;
	cvta.to.global.u64 	%rd3, %rd2;
	cvta.to.global.u64 	%rd4, %rd1;
	mul.lo.s32 	%r14, %r3, %r4;
	add.s32 	%r15, %r14, %r12;
	mul.wide.s32 	%rd5, %r15, 8;
	add.s64 	%rd6, %rd3, %rd5;
	ld.global.f64 	%fd1, [%rd6];
	add.s32 	%r16, %r14, %r3;
	mul.wide.s32 	%rd7, %r16, 8;
	add.s64 	%rd8, %rd4, %rd7;
	ld.global.f64 	%fd2, [%rd8];
	div.rn.f64 	%fd3, %fd1, %fd2;
	st.global.f64 	[%rd6], %fd3;
	add.s64 	%rd9, %rd4, %rd5;
	ld.global.f64 	%fd4, [%rd9];
	ld.global.f64 	%fd5, [%rd8];
	div.rn.f64 	%fd6, %fd4, %fd5;
	st.global.f64 	[%rd9], %fd6;
$L__BB0_2:
	ret;

}
	// .globl	_Z11gaussJordanPdS_ii
.visible .entry _Z11gaussJordanPdS_ii(
	.param .u64 .ptr .align 1 _Z11gaussJordanPdS_ii_param_0,
	.param .u64 .ptr .align 1 _Z11gaussJordanPdS_ii_param_1,
	.param .u32 _Z11gaussJordanPdS_ii_param_2,
	.param .u32 _Z11gaussJordanPdS_ii_param_3
)
{
	.reg .pred 	%p<5>;
	.reg .b32 	%r<18>;
	.reg .b64 	%rd<15>;
	.reg .b64 	%fd<11>;

	ld.param.u64 	%rd4, [_Z11gaussJordanPdS_ii_param_0];
	ld.param.u64 	%rd3, [_Z11gaussJordanPdS_ii_param_1];
	ld.param.u32 	%r7, [_Z11gaussJordanPdS_ii_param_2];
	ld.param.u32 	%r6, [_Z11gaussJordanPdS_ii_param_3];
	cvta.to.global.u64 	%rd1, %rd4;
	mov.u32 	%r8, %ctaid.x;
	mov.u32 	%r9, %ntid.x;
	mov.u32 	%r10, %tid.x;
	mad.lo.s32 	%r1, %r8, %r9, %r10;
	mov.u32 	%r11, %ctaid.y;
	mov.u32 	%r12, %ntid.y;
	mov.u32 	%r13, %tid.y;
	mad.lo.s32 	%r14, %r11, %r12, %r13;
	max.s32 	%r15, %r1, %r14;
	setp.ge.s32 	%p1, %r15, %r7;
	setp.eq.s32 	%p2, %r1, %r6;
	or.pred  	%p3, %p1, %p2;
	@%p3 bra 	$L__BB1_3;
	cvta.to.global.u64 	%rd5, %rd3;
	mad.lo.s32 	%r3, %r6, %r7, %r14;
	mul.wide.s32 	%rd6, %r3, 8;
	add.s64 	%rd7, %rd5, %rd6;
	ld.global.f64 	%fd1, [%rd7];
	mul.lo.s32 	%r16, %r7, %r1;
	add.s32 	%r17, %r16, %r6;
	mul.wide.s32 	%rd8, %r17, 8;
	add.s64 	%rd2, %rd1, %rd8;
	ld.global.f64 	%fd2, [%rd2];
	mul.f64 	%fd3, %fd1, %fd2;
	add.s32 	%r4, %r16, %r14;
	mul.wide.s32 	%rd9, %r4, 8;
	add.s64 	%rd10, %rd5, %rd9;
	ld.global.f64 	%fd4, [%rd10];
	sub.f64 	%fd5, %fd4, %fd3;
	st.global.f64 	[%rd10], %fd5;
	setp.eq.s32 	%p4, %r14, %r6;
	@%p4 bra 	$L__BB1_3;
	add.s64 	%rd12, %rd1, %rd6;
	ld.global.f64 	%fd6, [%rd12];
	ld.global.f64 	%fd7, [%rd2];
	mul.f64 	%fd8, %fd6, %fd7;
	add.s64 	%rd14, %rd1, %rd9;
	ld.global.f64 	%fd9, [%rd14];
	sub.f64 	%fd10, %fd9, %fd8;
	st.global.f64 	[%rd14], %fd10;
$L__BB1_3:
	ret;

}
	// .globl	_Z8set_zeroPdS_ii
.visible .entry _Z8set_zeroPdS_ii(
	.param .u64 .ptr .align 1 _Z8set_zeroPdS_ii_param_0,
	.param .u64 .ptr .align 1 _Z8set_zeroPdS_ii_param_1,
	.param .u32 _Z8set_zeroPdS_ii_param_2,
	.param .u32 _Z8set_zeroPdS_ii_param_3
)
{
	.reg .pred 	%p<6>;
	.reg .b32 	%r<13>;
	.reg .b64 	%rd<6>;

	ld.param.u64 	%rd1, [_Z8set_zeroPdS_ii_param_0];
	ld.param.u32 	%r2, [_Z8set_zeroPdS_ii_param_2];
	ld.param.u32 	%r3, [_Z8set_zeroPdS_ii_param_3];
	mov.u32 	%r4, %ctaid.x;
	mov.u32 	%r5, %ntid.x;
	mov.u32 	%r6, %tid.x;
	mad.lo.s32 	%r1, %r4, %r5, %r6;
	mov.u32 	%r7, %ctaid.y;
	mov.u32 	%r8, %ntid.y;
	mov.u32 	%r9, %tid.y;
	mad.lo.s32 	%r10, %r7, %r8, %r9;
	max.s32 	%r11, %r1, %r10;
	setp.ge.s32 	%p1, %r11, %r2;
	setp.eq.s32 	%p2, %r1, %r3;
	or.pred  	%p3, %p1, %p2;
	setp.ne.s32 	%p4, %r10, %r3;
	or.pred  	%p5, %p4, %p3;
	@%p5 bra 	$L__BB2_2;
	cvta.to.global.u64 	%rd2, %rd1;
	mad.lo.s32 	%r12, %r2, %r1, %r3;
	mul.wide.s32 	%rd3, %r12, 8;
	add.s64 	%rd4, %rd2, %rd3;
	mov.b64 	%rd5, 0;
	st.global.u64 	[%rd4], %rd5;
$L__BB2_2:
	ret;

}


// ===== COMPILED SASS (sm_100) =====

	.target	sm_100

	.elftype	@"ET_EXEC"


//--------------------- .note.nv.tkinfo           --------------------------
	.section	.note.nv.tkinfo,"",@"SHT_NOTE"
	.sectionflags	@"SHF_NOTE_NV_TKINFO"
	.tkinfo
        /*0018*/ 	.word	0x00000002
        /*0030*/ 	.string	""
        /*0030*/ 	.string	"ptxas"
        /*0030*/ 	.string	"Cuda compilation tools, release 13.0, V13.0.88"
        /*0030*/ 	.string	"Build cuda_13.0.r13.0/compiler.36424714_0"
        /*0030*/ 	.string	"-arch sm_100 -m 64 "



//--------------------- .note.nv.cuinfo           --------------------------
	.section	.note.nv.cuinfo,"",@"SHT_NOTE"
	.sectionflags	@"SHF_NOTE_NV_CUINFO"
        /*0018*/ 	.short	0x0002
        /*001a*/ 	.short	0x0064
        /*001c*/ 	.short	0x0082
	.zero		2


//--------------------- .nv.info                  --------------------------
	.section	.nv.info,"",@"SHT_CUDA_INFO"
	.align	4


	//----- nvinfo : EIATTR_REGCOUNT
	.align		4
        /*0000*/ 	.byte	0x04, 0x2f
        /*0002*/ 	.short	(.L_1 - .L_0)
	.align		4
.L_0:
        /*0004*/ 	.word	index@(_Z9normalizePdS_ii)
        /*0008*/ 	.word	0x0000001d


	//----- nvinfo : EIATTR_FRAME_SIZE
	.align		4
.L_1:
        /*000c*/ 	.byte	0x04, 0x11
        /*000e*/ 	.short	(.L_3 - .L_2)
	.align		4
.L_2:
        /*0010*/ 	.word	index@($__internal_0_$__cuda_sm20_div_rn_f64_full)
        /*0014*/ 	.word	0x00000000


	//----- nvinfo : EIATTR_FRAME_SIZE
	.align		4
.L_3:
        /*0018*/ 	.byte	0x04, 0x11
        /*001a*/ 	.short	(.L_5 - .L_4)
	.align		4
.L_4:
        /*001c*/ 	.word	index@(_Z9normalizePdS_ii)
        /*0020*/ 	.word	0x00000000


	//----- nvinfo : EIATTR_REGCOUNT
	.align		4
.L_5:
        /*0024*/ 	.byte	0x04, 0x2f
        /*0026*/ 	.short	(.L_7 - .L_6)
	.align		4
.L_6:
        /*0028*/ 	.word	index@(_Z11gaussJordanPdS_ii)
        /*002c*/ 	.word	0x00000018


	//----- nvinfo : EIATTR_FRAME_SIZE
	.align		4
.L_7:
        /*0030*/ 	.byte	0x04, 0x11
        /*0032*/ 	.short	(.L_9 - .L_8)
	.align		4
.L_8:
        /*0034*/ 	.word	index@(_Z11gaussJordanPdS_ii)
        /*0038*/ 	.word	0x00000000


	//----- nvinfo : EIATTR_REGCOUNT
	.align		4
.L_9:
        /*003c*/ 	.byte	0x04, 0x2f
        /*003e*/ 	.short	(.L_11 - .L_10)
	.align		4
.L_10:
        /*0040*/ 	.word	index@(_Z8set_zeroPdS_ii)
        /*0044*/ 	.word	0x0000000a


	//----- nvinfo : EIATTR_FRAME_SIZE
	.align		4
.L_11:
        /*0048*/ 	.byte	0x04, 0x11
        /*004a*/ 	.short	(.L_13 - .L_12)
	.align		4
.L_12:
        /*004c*/ 	.word	index@(_Z8set_zeroPdS_ii)
        /*0050*/ 	.word	0x00000000


	//----- nvinfo : EIATTR_MIN_STACK_SIZE
	.align		4
.L_13:
        /*0054*/ 	.byte	0x04, 0x12
        /*0056*/ 	.short	(.L_15 - .L_14)
	.align		4
.L_14:
        /*0058*/ 	.word	index@(_Z8set_zeroPdS_ii)
        /*005c*/ 	.word	0x00000000


	//----- nvinfo : EIATTR_MIN_STACK_SIZE
	.align		4
.L_15:
        /*0060*/ 	.byte	0x04, 0x12
        /*0062*/ 	.short	(.L_17 - .L_16)
	.align		4
.L_16:
        /*0064*/ 	.word	index@(_Z11gaussJordanPdS_ii)
        /*0068*/ 	.word	0x00000000


	//----- nvinfo : EIATTR_MIN_STACK_SIZE
	.align		4
.L_17:
        /*006c*/ 	.byte	0x04, 0x12
        /*006e*/ 	.short	(.L_19 - .L_18)
	.align		4
.L_18:
        /*0070*/ 	.word	index@(_Z9normalizePdS_ii)
        /*0074*/ 	.word	0x00000000
.L_19:


//--------------------- .nv.compat                --------------------------
	.section	.nv.compat,"",@"SHT_CUDA_COMPAT_INFO"
	.align	4
        /*0000*/ 	.byte	0x02, 0x09, 0x00, 0x00, 0x02, 0x02, 0x01, 0x00, 0x02, 0x05, 0x05, 0x00, 0x03, 0x07, 0x01, 0x01
        /*0010*/ 	.byte	0x02, 0x03, 0x00, 0x00, 0x02, 0x06, 0x01, 0x00, 0x04, 0x0b, 0x08, 0x00, 0x01, 0x00, 0x00, 0x00
        /*0020*/ 	.byte	0x00, 0x00, 0x00, 0x00


//--------------------- .nv.info._Z8set_zeroPdS_ii --------------------------
	.section	.nv.info._Z8set_zeroPdS_ii,"",@"SHT_CUDA_INFO"
	.sectionflags	@""
	.align	4


	//----- nvinfo : EIATTR_CUDA_API_VERSION
	.align		4
        /*0000*/ 	.byte	0x04, 0x37
        /*0002*/ 	.short	(.L_21 - .L_20)
.L_20:
        /*0004*/ 	.word	0x00000082


	//----- nvinfo : EIATTR_KPARAM_INFO
	.align		4
.L_21:
        /*0008*/ 	.byte	0x04, 0x17
        /*000a*/ 	.short	(.L_23 - .L_22)
.L_22:
        /*000c*/ 	.word	0x00000000
        /*0010*/ 	.short	0x0003
        /*0012*/ 	.short	0x0014
        /*0014*/ 	.byte	0x00, 0xf0, 0x11, 0x00


	//----- nvinfo : EIATTR_KPARAM_INFO
	.align		4
.L_23:
        /*0018*/ 	.byte	0x04, 0x17
        /*001a*/ 	.short	(.L_25 - .L_24)
.L_24:
        /*001c*/ 	.word	0x00000000
        /*0020*/ 	.short	0x0002
        /*0022*/ 	.short	0x0010
        /*0024*/ 	.byte	0x00, 0xf0, 0x11, 0x00


	//----- nvinfo : EIATTR_KPARAM_INFO
	.align		4
.L_25:
        /*0028*/ 	.byte	0x04, 0x17
        /*002a*/ 	.short	(.L_27 - .L_26)
.L_26:
        /*002c*/ 	.word	0x00000000
        /*0030*/ 	.short	0x0001
        /*0032*/ 	.short	0x0008
        /*0034*/ 	.byte	0x00, 0xf5, 0x21, 0x00


	//----- nvinfo : EIATTR_KPARAM_INFO
	.align		4
.L_27:
        /*0038*/ 	.byte	0x04, 0x17
        /*003a*/ 	.short	(.L_29 - .L_28)
.L_28:
        /*003c*/ 	.word	0x00000000
        /*0040*/ 	.short	0x0000
        /*0042*/ 	.short	0x0000
        /*0044*/ 	.byte	0x00, 0xf5, 0x21, 0x00


	//----- nvinfo : EIATTR_SPARSE_MMA_MASK
	.align		4
.L_29:
        /*0048*/ 	.byte	0x03, 0x50
        /*004a*/ 	.short	0x0000


	//----- nvinfo : EIATTR_MAXREG_COUNT
	.align		4
        /*004c*/ 	.byte	0x03, 0x1b
        /*004e*/ 	.short	0x00ff


	//----- nvinfo : EIATTR_MERCURY_ISA_VERSION
	.align		4
        /*0050*/ 	.byte	0x03, 0x5f
        /*0052*/ 	.short	0x0101


	//----- nvinfo : EIATTR_VRC_CTA_INIT_COUNT
	.align		4
        /*0054*/ 	.byte	0x02, 0x4a
	.zero		1
	.zero		1


	//----- nvinfo : EIATTR_EXIT_INSTR_OFFSETS
	.align		4
        /*0058*/ 	.byte	0x04, 0x1c
        /*005a*/ 	.short	(.L_31 - .L_30)


	//   ....[0]....
.L_30:
        /*005c*/ 	.word	0x000000e0


	//   ....[1]....
        /*0060*/ 	.word	0x00000140


	//----- nvinfo : EIATTR_CBANK_PARAM_SIZE
	.align		4
.L_31:
        /*0064*/ 	.byte	0x03, 0x19
        /*0066*/ 	.short	0x0018


	//----- nvinfo : EIATTR_PARAM_CBANK
	.align		4
        /*0068*/ 	.byte	0x04, 0x0a
        /*006a*/ 	.short	(.L_33 - .L_32)
	.align		4
.L_32:
        /*006c*/ 	.word	index@(.nv.constant0._Z8set_zeroPdS_ii)
        /*0070*/ 	.short	0x0380
        /*0072*/ 	.short	0x0018


	//----- nvinfo : EIATTR_SW_WAR
	.align		4
.L_33:
        /*0074*/ 	.byte	0x04, 0x36
        /*0076*/ 	.short	(.L_35 - .L_34)
.L_34:
        /*0078*/ 	.word	0x00000008
.L_35:


//--------------------- .nv.info._Z11gaussJordanPdS_ii --------------------------
	.section	.nv.info._Z11gaussJordanPdS_ii,"",@"SHT_CUDA_INFO"
	.sectionflags	@""
	.align	4


	//----- nvinfo : EIATTR_CUDA_API_VERSION
	.align		4
        /*0000*/ 	.byte	0x04, 0x37
        /*0002*/ 	.short	(.L_37 - .L_36)
.L_36:
        /*0004*/ 	.word	0x00000082


	//----- nvinfo : EIATTR_KPARAM_INFO
	.align		4
.L_37:
        /*0008*/ 	.byte	0x04, 0x17
        /*000a*/ 	.short	(.L_39 - .L_38)
.L_38:
        /*000c*/ 	.word	0x00000000
        /*0010*/ 	.short	0x0003
        /*0012*/ 	.short	0x0014
        /*0014*/ 	.byte	0x00, 0xf0, 0x11, 0x00


	//----- nvinfo : EIATTR_KPARAM_INFO
	.align		4
.L_39:
        /*0018*/ 	.byte	0x04, 0x17
        /*001a*/ 	.short	(.L_41 - .L_40)
.L_40:
        /*001c*/ 	.word	0x00000000
        /*0020*/ 	.short	0x0002
        /*0022*/ 	.short	0x0010
        /*0024*/ 	.byte	0x00, 0xf0, 0x11, 0x00


	//----- nvinfo : EIATTR_KPARAM_INFO
	.align		4
.L_41:
        /*0028*/ 	.byte	0x04, 0x17
        /*002a*/ 	.short	(.L_43 - .L_42)
.L_42:
        /*002c*/ 	.word	0x00000000
        /*0030*/ 	.short	0x0001
        /*0032*/ 	.short	0x0008
        /*0034*/ 	.byte	0x00, 0xf5, 0x21, 0x00


	//----- nvinfo : EIATTR_KPARAM_INFO
	.align		4
.L_43:
        /*0038*/ 	.byte	0x04, 0x17
        /*003a*/ 	.short	(.L_45 - .L_44)
.L_44:
        /*003c*/ 	.word	0x00000000
        /*0040*/ 	.short	0x0000
        /*0042*/ 	.short	0x0000
        /*0044*/ 	.byte	0x00, 0xf5, 0x21, 0x00


	//----- nvinfo : EIATTR_SPARSE_MMA_MASK
	.align		4
.L_45:
        /*0048*/ 	.byte	0x03, 0x50
        /*004a*/ 	.short	0x0000


	//----- nvinfo : EIATTR_MAXREG_COUNT
	.align		4
        /*004c*/ 	.byte	0x03, 0x1b
        /*004e*/ 	.short	0x00ff


	//----- nvinfo : EIATTR_MERCURY_ISA_VERSION
	.align		4
        /*0050*/ 	.byte	0x03, 0x5f
        /*0052*/ 	.short	0x0101


	//----- nvinfo : EIATTR_VRC_CTA_INIT_COUNT
	.align		4
        /*0054*/ 	.byte	0x02, 0x4a
	.zero		1
	.zero		1


	//----- nvinfo : EIATTR_EXIT_INSTR_OFFSETS
	.align		4
        /*0058*/ 	.byte	0x04, 0x1c
        /*005a*/ 	.short	(.L_47 - .L_46)


	//   ....[0]....
.L_46:
        /*005c*/ 	.word	0x000000d0


	//   ....[1]....
        /*0060*/ 	.word	0x000001d0


	//   ....[2]....
        /*0064*/ 	.word	0x00000250


	//----- nvinfo : EIATTR_CBANK_PARAM_SIZE
	.align		4
.L_47:
        /*0068*/ 	.byte	0x03, 0x19
        /*006a*/ 	.short	0x0018


	//----- nvinfo : EIATTR_PARAM_CBANK
	.align		4
        /*006c*/ 	.byte	0x04, 0x0a
        /*006e*/ 	.short	(.L_49 - .L_48)
	.align		4
.L_48:
        /*0070*/ 	.word	index@(.nv.constant0._Z11gaussJordanPdS_ii)
        /*0074*/ 	.short	0x0380
        /*0076*/ 	.short	0x0018


	//----- nvinfo : EIATTR_SW_WAR
	.align		4
.L_49:
        /*0078*/ 	.byte	0x04, 0x36
        /*007a*/ 	.short	(.L_51 - .L_50)
.L_50:
        /*007c*/ 	.word	0x00000008
.L_51:


//--------------------- .nv.info._Z9normalizePdS_ii --------------------------
	.section	.nv.info._Z9normalizePdS_ii,"",@"SHT_CUDA_INFO"
	.sectionflags	@""
	.align	4


	//----- nvinfo : EIATTR_CUDA_API_VERSION
	.align		4
        /*0000*/ 	.byte	0x04, 0x37
        /*0002*/ 	.short	(.L_53 - .L_52)
.L_52:
        /*0004*/ 	.word	0x00000082


	//----- nvinfo : EIATTR_KPARAM_INFO
	.align		4
.L_53:
        /*0008*/ 	.byte	0x04, 0x17
        /*000a*/ 	.short	(.L_55 - .L_54)
.L_54:
        /*000c*/ 	.word	0x00000000
        /*0010*/ 	.short	0x0003
        /*0012*/ 	.short	0x0014
        /*0014*/ 	.byte	0x00, 0xf0, 0x11, 0x00


	//----- nvinfo : EIATTR_KPARAM_INFO
	.align		4
.L_55:
        /*0018*/ 	.byte	0x04, 0x17
        /*001a*/ 	.short	(.L_57 - .L_56)
.L_56:
        /*001c*/ 	.word	0x00000000
        /*0020*/ 	.short	0x0002
        /*0022*/ 	.short	0x0010
        /*0024*/ 	.byte	0x00, 0xf0, 0x11, 0x00


	//----- nvinfo : EIATTR_KPARAM_INFO
	.align		4
.L_57:
        /*0028*/ 	.byte	0x04, 0x17
        /*002a*/ 	.short	(.L_59 - .L_58)
.L_58:
        /*002c*/ 	.word	0x00000000
        /*0030*/ 	.short	0x0001
        /*0032*/ 	.short	0x0008
        /*0034*/ 	.byte	0x00, 0xf5, 0x21, 0x00


	//----- nvinfo : EIATTR_KPARAM_INFO
	.align		4
.L_59:
        /*0038*/ 	.byte	0x04, 0x17
        /*003a*/ 	.short	(.L_61 - .L_60)
.L_60:
        /*003c*/ 	.word	0x00000000
        /*0040*/ 	.short	0x0000
        /*0042*/ 	.short	0x0000
        /*0044*/ 	.byte	0x00, 0xf5, 0x21, 0x00


	//----- nvinfo : EIATTR_SPARSE_MMA_MASK
	.align		4
.L_61:
        /*0048*/ 	.byte	0x03, 0x50
        /*004a*/ 	.short	0x0000


	//----- nvinfo : EIATTR_MAXREG_COUNT
	.align		4
        /*004c*/ 	.byte	0x03, 0x1b
        /*004e*/ 	.short	0x00ff


	//----- nvinfo : EIATTR_MERCURY_ISA_VERSION
	.align		4
        /*0050*/ 	.byte	0x03, 0x5f
        /*0052*/ 	.short	0x0101


	//----- nvinfo : EIATTR_VRC_CTA_INIT_COUNT
	.align		4
        /*0054*/ 	.byte	0x02, 0x4a
	.zero		1
	.zero		1


	//----- nvinfo : EIATTR_EXIT_INSTR_OFFSETS
	.align		4
        /*0058*/ 	.byte	0x04, 0x1c
        /*005a*/ 	.short	(.L_63 - .L_62)


	//   ....[0]....
.L_62:
        /*005c*/ 	.word	0x000000d0


	//   ....[1]....
        /*0060*/ 	.word	0x00000490


	//----- nvinfo : EIATTR_CRS_STACK_SIZE
	.align		4
.L_63:
        /*0064*/ 	.byte	0x04, 0x1e
        /*0066*/ 	.short	(.L_65 - .L_64)
.L_64:
        /*0068*/ 	.word	0x00000000


	//----- nvinfo : EIATTR_CBANK_PARAM_SIZE
	.align		4
.L_65:
        /*006c*/ 	.byte	0x03, 0x19
        /*006e*/ 	.short	0x0018


	//----- nvinfo : EIATTR_PARAM_CBANK
	.align		4
        /*0070*/ 	.byte	0x04, 0x0a
        /*0072*/ 	.short	(.L_67 - .L_66)
	.align		4
.L_66:
        /*0074*/ 	.word	index@(.nv.constant0._Z9normalizePdS_ii)
        /*0078*/ 	.short	0x0380
        /*007a*/ 	.short	0x0018


	//----- nvinfo : EIATTR_SW_WAR
	.align		4
.L_67:
        /*007c*/ 	.byte	0x04, 0x36
        /*007e*/ 	.short	(.L_69 - .L_68)
.L_68:
        /*0080*/ 	.word	0x00000008
.L_69:


//--------------------- .nv.callgraph             --------------------------
	.section	.nv.callgraph,"",@"SHT_CUDA_CALLGRAPH"
	.align	4
	.sectionentsize	8
	.align		4
        /*0000*/ 	.word	0x00000000
	.align		4
        /*0004*/ 	.word	0xffffffff
	.align		4
        /*0008*/ 	.word	0x00000000
	.align		4
        /*000c*/ 	.word	0xfffffffe
	.align		4
        /*0010*/ 	.word	0x00000000
	.align		4
        /*0014*/ 	.word	0xfffffffd
	.align		4
        /*0018*/ 	.word	0x00000000
	.align		4
        /*001c*/ 	.word	0xfffffffc


//--------------------- .text._Z8set_zeroPdS_ii   --------------------------
	.section	.text._Z8set_zeroPdS_ii,"ax",@progbits
	.align	128
        .global         _Z8set_zeroPdS_ii
        .type           _Z8set_zeroPdS_ii,@function
        .size           _Z8set_zeroPdS_ii,(.L_x_13 - _Z8set_zeroPdS_ii)
        .other          _Z8set_zeroPdS_ii,@"STO_CUDA_ENTRY STV_DEFAULT"
_Z8set_zeroPdS_ii:
.text._Z8set_zeroPdS_ii:
[----:B------:R-:W-:Y:S01]  /*0000*/  LDC R1, c[0x0][0x37c] ;  /* 0x0000df00ff017b82 */ /* 0x000fe20000000800 */
[----:B------:R-:W0:Y:S07]  /*0010*/  S2R R3, SR_TID.X ;  /* 0x0000000000037919 */ /* 0x000e2e0000002100 */
[----:B------:R-:W0:Y:S01]  /*0020*/  LDC R0, c[0x0][0x360] ;  /* 0x0000d800ff007b82 */ /* 0x000e220000000800 */
[----:B------:R-:W1:Y:S07]  /*0030*/  S2R R5, SR_TID.Y ;  /* 0x0000000000057919 */ /* 0x000e6e0000002200 */
[----:B------:R-:W0:Y:S08]  /*0040*/  S2UR UR4, SR_CTAID.X ;  /* 0x00000000000479c3 */ /* 0x000e300000002500 */
[----:B------:R-:W1:Y:S08]  /*0050*/  S2UR UR5, SR_CTAID.Y ;  /* 0x00000000000579c3 */ /* 0x000e700000002600 */
[----:B------:R-:W1:Y:S08]  /*0060*/  LDC R2, c[0x0][0x364] ;  /* 0x0000d900ff027b82 */ /* 0x000e700000000800 */
[----:B------:R-:W2:Y:S01]  /*0070*/  LDC.64 R6, c[0x0][0x390] ;  /* 0x0000e400ff067b82 */ /* 0x000ea20000000a00 */
[----:B0-----:R-:W-:-:S02]  /*0080*/  IMAD R0, R0, UR4, R3 ;  /* 0x0000000400007c24 */ /* 0x001fc4000f8e0203 */
[----:B-1----:R-:W-:-:S05]  /*0090*/  IMAD R2, R2, UR5, R5 ;  /* 0x0000000502027c24 */ /* 0x002fca000f8e0205 */
[C---:B------:R-:W-:Y:S02]  /*00a0*/  VIMNMX R3, PT, PT, R0.reuse, R2, !PT ;  /* 0x0000000200037248 */ /* 0x040fe40007fe0100 */
[----:B--2---:R-:W-:-:S04]  /*00b0*/  ISETP.NE.AND P0, PT, R0, R7, PT ;  /* 0x000000070000720c */ /* 0x004fc80003f05270 */
[----:B------:R-:W-:-:S04]  /*00c0*/  ISETP.GE.OR P0, PT, R3, R6, !P0 ;  /* 0x000000060300720c */ /* 0x000fc80004706670 */
[----:B------:R-:W-:-:S13]  /*00d0*/  ISETP.NE.OR P0, PT, R2, R7, P0 ;  /* 0x000000070200720c */ /* 0x000fda0000705670 */
[----:B------:R-:W-:Y:S05]  /*00e0*/  @P0 EXIT ;  /* 0x000000000000094d */ /* 0x000fea0003800000 */
[----:B------:R-:W0:Y:S01]  /*00f0*/  LDC.64 R2, c[0x0][0x380] ;  /* 0x0000e000ff027b82 */ /* 0x000e220000000a00 */
[----:B------:R-:W1:Y:S01]  /*0100*/  LDCU.64 UR4, c[0x0][0x358] ;  /* 0x00006b00ff0477ac */ /* 0x000e620008000a00 */
[----:B------:R-:W-:-:S04]  /*0110*/  IMAD R5, R0, R6, R7 ;  /* 0x0000000600057224 */ /* 0x000fc800078e0207 */
[----:B0-----:R-:W-:-:S05]  /*0120*/  IMAD.WIDE R2, R5, 0x8, R2 ;  /* 0x0000000805027825 */ /* 0x001fca00078e0202 */
[----:B-1----:R-:W-:Y:S01]  /*0130*/  STG.E.64 desc[UR4][R2.64], RZ ;  /* 0x000000ff02007986 */ /* 0x002fe2000c101b04 */
[----:B------:R-:W-:Y:S05]  /*0140*/  EXIT ;  /* 0x000000000000794d */ /* 0x000fea0003800000 */
.L_x_0:
[----:B------:R-:W-:-:S00]  /*0150*/  BRA `(.L_x_0) ;  /* 0xfffffffc00fc7947 */ /* 0x000fc0000383ffff */
[----:B------:R-:W-:-:S00]  /*0160*/  NOP ;  /* 0x0000000000007918 */ /* 0x000fc00000000000 */
        /* <DEDUP_REMOVED lines=9> */
.L_x_13:


//--------------------- .text._Z11gaussJordanPdS_ii --------------------------
	.section	.text._Z11gaussJordanPdS_ii,"ax",@progbits
	.align	128
        .global         _Z11gaussJordanPdS_ii
        .type           _Z11gaussJordanPdS_ii,@function
        .size           _Z11gaussJordanPdS_ii,(.L_x_14 - _Z11gaussJordanPdS_ii)
        .other          _Z11gaussJordanPdS_ii,@"STO_CUDA_ENTRY STV_DEFAULT"
_Z11gaussJordanPdS_ii:
.text._Z11gaussJordanPdS_ii:
        /* <DEDUP_REMOVED lines=12> */
[----:B------:R-:W-:-:S13]  /*00c0*/  ISETP.GE.OR P0, PT, R3, R4, !P0 ;  /* 0x000000040300720c */ /* 0x000fda0004706670 */
[----:B------:R-:W-:Y:S05]  /*00d0*/  @P0 EXIT ;  /* 0x000000000000094d */ /* 0x000fea0003800000 */
[----:B------:R-:W0:Y:S01]  /*00e0*/  LDC.64 R12, c[0x0][0x388] ;  /* 0x0000e200ff0c7b82 */ /* 0x000e220000000a00 */
[----:B------:R-:W1:Y:S01]  /*00f0*/  LDCU.64 UR4, c[0x0][0x358] ;  /* 0x00006b00ff0477ac */ /* 0x000e620008000a00 */
[-CC-:B------:R-:W-:Y:S02]  /*0100*/  IMAD R19, R5, R4.reuse, R17.reuse ;  /* 0x0000000405137224 */ /* 0x180fe400078e0211 */
[CC--:B------:R-:W-:Y:S02]  /*0110*/  IMAD R21, R0.reuse, R4.reuse, R17 ;  /* 0x0000000400157224 */ /* 0x0c0fe400078e0211 */
[----:B------:R-:W-:Y:S02]  /*0120*/  IMAD R9, R0, R4, R5 ;  /* 0x0000000400097224 */ /* 0x000fe400078e0205 */
[----:B------:R-:W2:Y:S01]  /*0130*/  LDC.64 R2, c[0x0][0x380] ;  /* 0x0000e000ff027b82 */ /* 0x000ea20000000a00 */
[----:B0-----:R-:W-:-:S04]  /*0140*/  IMAD.WIDE R6, R19, 0x8, R12 ;  /* 0x0000000813067825 */ /* 0x001fc800078e020c */
[----:B------:R-:W-:Y:S02]  /*0150*/  IMAD.WIDE R12, R21, 0x8, R12 ;  /* 0x00000008150c7825 */ /* 0x000fe400078e020c */
[----:B-1----:R-:W3:Y:S02]  /*0160*/  LDG.E.64 R6, desc[UR4][R6.64] ;  /* 0x0000000406067981 */ /* 0x002ee4000c1e1b00 */
[----:B--2---:R-:W-:Y:S02]  /*0170*/  IMAD.WIDE R8, R9, 0x8, R2 ;  /* 0x0000000809087825 */ /* 0x004fe400078e0202 */
[----:B------:R-:W3:Y:S04]  /*0180*/  LDG.E.64 R14, desc[UR4][R12.64] ;  /* 0x000000040c0e7981 */ /* 0x000ee8000c1e1b00 */
[----:B------:R-:W3:Y:S01]  /*0190*/  LDG.E.64 R10, desc[UR4][R8.64] ;  /* 0x00000004080a7981 */ /* 0x000ee2000c1e1b00 */
[----:B------:R-:W-:Y:S01]  /*01a0*/  ISETP.NE.AND P0, PT, R17, R5, PT ;  /* 0x000000051100720c */ /* 0x000fe20003f05270 */
[----:B---3--:R-:W-:-:S07]  /*01b0*/  DFMA R10, -R6, R10, R14 ;  /* 0x0000000a060a722b */ /* 0x008fce000000010e */
[----:B------:R0:W-:Y:S05]  /*01c0*/  STG.E.64 desc[UR4][R12.64], R10 ;  /* 0x0000000a0c007986 */ /* 0x0001ea000c101b04 */
[----:B------:R-:W-:Y:S05]  /*01d0*/  @!P0 EXIT ;  /* 0x000000000000894d */ /* 0x000fea0003800000 */
[--C-:B------:R-:W-:Y:S01]  /*01e0*/  IMAD.WIDE R4, R19, 0x8, R2.reuse ;  /* 0x0000000813047825 */ /* 0x100fe200078e0202 */
[----:B------:R-:W2:Y:S03]  /*01f0*/  LDG.E.64 R8, desc[UR4][R8.64] ;  /* 0x0000000408087981 */ /* 0x000ea6000c1e1b00 */
[----:B------:R-:W-:Y:S02]  /*0200*/  IMAD.WIDE R2, R21, 0x8, R2 ;  /* 0x0000000815027825 */ /* 0x000fe400078e0202 */
[----:B------:R-:W2:Y:S04]  /*0210*/  LDG.E.64 R4, desc[UR4][R4.64] ;  /* 0x0000000404047981 */ /* 0x000ea8000c1e1b00 */
[----:B------:R-:W2:Y:S02]  /*0220*/  LDG.E.64 R6, desc[UR4][R2.64] ;  /* 0x0000000402067981 */ /* 0x000ea4000c1e1b00 */
[----:B--2---:R-:W-:-:S07]  /*0230*/  DFMA R6, -R4, R8, R6 ;  /* 0x000000080406722b */ /* 0x004fce0000000106 */
[----:B------:R-:W-:Y:S01]  /*0240*/  STG.E.64 desc[UR4][R2.64], R6 ;  /* 0x0000000602007986 */ /* 0x000fe2000c101b04 */
[----:B------:R-:W-:Y:S05]  /*0250*/  EXIT ;  /* 0x000000000000794d */ /* 0x000fea0003800000 */
.L_x_1:
        /* <DEDUP_REMOVED lines=10> */
.L_x_14:


//--------------------- .text._Z9normalizePdS_ii  --------------------------
	.section	.text._Z9normalizePdS_ii,"ax",@progbits
	.align	128
        .global         _Z9normalizePdS_ii
        .type           _Z9normalizePdS_ii,@function
        .size           _Z9normalizePdS_ii,(.L_x_12 - _Z9normalizePdS_ii)
        .other          _Z9normalizePdS_ii,@"STO_CUDA_ENTRY STV_DEFAULT"
_Z9normalizePdS_ii:
.text._Z9normalizePdS_ii:
[----:B------:R-:W-:Y:S01]  /*0000*/  LDC R1, c[0x0][0x37c] ;  /* 0x0000df00ff017b82 */ /* 0x000fe20000000800 */
[----:B------:R-:W0:Y:S07]  /*0010*/  S2R R3, SR_TID.X ;  /* 0x0000000000037919 */ /* 0x000e2e0000002100 */
[----:B------:R-:W0:Y:S01]  /*0020*/  S2UR UR4, SR_CTAID.X ;  /* 0x00000000000479c3 */ /* 0x000e220000002500 */
[----:B------:R-:W1:Y:S07]  /*0030*/  S2R R5, SR_TID.Y ;  /* 0x0000000000057919 */ /* 0x000e6e0000002200 */
[----:B------:R-:W0:Y:S08]  /*0040*/  LDC R0, c[0x0][0x360] ;  /* 0x0000d800ff007b82 */ /* 0x000e300000000800 */
[----:B------:R-:W1:Y:S08]  /*0050*/  S2UR UR5, SR_CTAID.Y ;  /* 0x00000000000579c3 */ /* 0x000e700000002600 */
[----:B------:R-:W1:Y:S08]  /*0060*/  LDC R2, c[0x0][0x364] ;  /* 0x0000d900ff027b82 */ /* 0x000e700000000800 */
[----:B------:R-:W2:Y:S01]  /*0070*/  LDC.64 R14, c[0x0][0x390] ;  /* 0x0000e400ff0e7b82 */ /* 0x000ea20000000a00 */
[----:B0-----:R-:W-:-:S02]  /*0080*/  IMAD R0, R0, UR4, R3 ;  /* 0x0000000400007c24 */ /* 0x001fc4000f8e0203 */
[----:B-1----:R-:W-:-:S05]  /*0090*/  IMAD R3, R2, UR5, R5 ;  /* 0x0000000502037c24 */ /* 0x002fca000f8e0205 */
[C---:B------:R-:W-:Y:S02]  /*00a0*/  VIMNMX R5, PT, PT, R0.reuse, R3, !PT ;  /* 0x0000000300057248 */ /* 0x040fe40007fe0100 */
[----:B--2---:R-:W-:-:S04]  /*00b0*/  ISETP.NE.AND P0, PT, R0, R15, PT ;  /* 0x0000000f0000720c */ /* 0x004fc80003f05270 */
[----:B------:R-:W-:-:S13]  /*00c0*/  ISETP.GE.OR P0, PT, R5, R14, P0 ;  /* 0x0000000e0500720c */ /* 0x000fda0000706670 */
[----:B------:R-:W-:Y:S05]  /*00d0*/  @P0 EXIT ;  /* 0x000000000000094d */ /* 0x000fea0003800000 */
[----:B------:R-:W0:Y:S01]  /*00e0*/  LDC.64 R4, c[0x0][0x380] ;  /* 0x0000e000ff047b82 */ /* 0x000e220000000a00 */
[----:B------:R-:W1:Y:S01]  /*00f0*/  LDCU.64 UR4, c[0x0][0x358] ;  /* 0x00006b00ff0477ac */ /* 0x000e620008000a00 */
[----:B------:R-:W-:-:S04]  /*0100*/  IMAD R7, R15, R14, R15 ;  /* 0x0000000e0f077224 */ /* 0x000fc800078e020f */
[----:B0-----:R-:W-:Y:S02]  /*0110*/  IMAD.WIDE R4, R7, 0x8, R4 ;  /* 0x0000000807047825 */ /* 0x001fe400078e0204 */
[----:B------:R-:W0:Y:S03]  /*0120*/  LDC.64 R6, c[0x0][0x388] ;  /* 0x0000e200ff067b82 */ /* 0x000e260000000a00 */
[----:B-1----:R-:W2:Y:S01]  /*0130*/  LDG.E.64 R8, desc[UR4][R4.64] ;  /* 0x0000000404087981 */ /* 0x002ea2000c1e1b00 */
[----:B------:R-:W-:-:S04]  /*0140*/  IMAD R14, R15, R14, R3 ;  /* 0x0000000e0f0e7224 */ /* 0x000fc800078e0203 */
[----:B0-----:R-:W-:-:S05]  /*0150*/  IMAD.WIDE R6, R14, 0x8, R6 ;  /* 0x000000080e067825 */ /* 0x001fca00078e0206 */
[----:B------:R-:W3:Y:S01]  /*0160*/  LDG.E.64 R10, desc[UR4][R6.64] ;  /* 0x00000004060a7981 */ /* 0x000ee2000c1e1b00 */
[----:B------:R-:W-:Y:S01]  /*0170*/  IMAD.MOV.U32 R2, RZ, RZ, 0x1 ;  /* 0x00000001ff027424 */ /* 0x000fe200078e00ff */
[----:B------:R-:W-:Y:S01]  /*0180*/  BSSY.RECONVERGENT B0, `(.L_x_2) ;  /* 0x0000012000007945 */ /* 0x000fe20003800200 */
[----:B--2---:R-:W0:Y:S04]  /*0190*/  MUFU.RCP64H R3, R9 ;  /* 0x0000000900037308 */ /* 0x004e280000001800 */
[----:B0-----:R-:W-:-:S08]  /*01a0*/  DFMA R12, -R8, R2, 1 ;  /* 0x3ff00000080c742b */ /* 0x001fd00000000102 */
[----:B------:R-:W-:Y:S01]  /*01b0*/  DFMA R12, R12, R12, R12 ;  /* 0x0000000c0c0c722b */ /* 0x000fe2000000000c */
[----:B---3--:R-:W-:-:S07]  /*01c0*/  FSETP.GEU.AND P1, PT, |R11|, 6.5827683646048100446e-37, PT ;  /* 0x036000000b00780b */ /* 0x008fce0003f2e200 */
[----:B------:R-:W-:-:S08]  /*01d0*/  DFMA R12, R2, R12, R2 ;  /* 0x0000000c020c722b */ /* 0x000fd00000000002 */
[----:B------:R-:W-:-:S08]  /*01e0*/  DFMA R2, -R8, R12, 1 ;  /* 0x3ff000000802742b */ /* 0x000fd0000000010c */
[----:B------:R-:W-:-:S08]  /*01f0*/  DFMA R2, R12, R2, R12 ;  /* 0x000000020c02722b */ /* 0x000fd0000000000c */
[----:B------:R-:W-:-:S08]  /*0200*/  DMUL R12, R10, R2 ;  /* 0x000000020a0c7228 */ /* 0x000fd00000000000 */
[----:B------:R-:W-:-:S08]  /*0210*/  DFMA R16, -R8, R12, R10 ;  /* 0x0000000c0810722b */ /* 0x000fd0000000010a */
[----:B------:R-:W-:-:S10]  /*0220*/  DFMA R2, R2, R16, R12 ;  /* 0x000000100202722b */ /* 0x000fd4000000000c */
[----:B------:R-:W-:-:S05]  /*0230*/  FFMA R0, RZ, R9, R3 ;  /* 0x00000009ff007223 */ /* 0x000fca0000000003 */
[----:B------:R-:W-:-:S13]  /*0240*/  FSETP.GT.AND P0, PT, |R0|, 1.469367938527859385e-39, PT ;  /* 0x001000000000780b */ /* 0x000fda0003f04200 */
[----:B------:R-:W-:Y:S05]  /*0250*/  @P0 BRA P1, `(.L_x_3) ;  /* 0x0000000000100947 */ /* 0x000fea0000800000 */
[----:B------:R-:W-:-:S07]  /*0260*/  MOV R0, 0x280 ;  /* 0x0000028000007802 */ /* 0x000fce0000000f00 */
[----:B------:R-:W-:Y:S05]  /*0270*/  CALL.REL.NOINC `($__internal_0_$__cuda_sm20_div_rn_f64_full) ;  /* 0x0000000000887944 */ /* 0x000fea0003c00000 */
[----:B------:R-:W-:Y:S02]  /*0280*/  IMAD.MOV.U32 R2, RZ, RZ, R16 ;  /* 0x000000ffff027224 */ /* 0x000fe400078e0010 */
[----:B------:R-:W-:-:S07]  /*0290*/  IMAD.MOV.U32 R3, RZ, RZ, R17 ;  /* 0x000000ffff037224 */ /* 0x000fce00078e0011 */
.L_x_3:
[----:B------:R-:W-:Y:S05]  /*02a0*/  BSYNC.RECONVERGENT B0 ;  /* 0x0000000000007941 */ /* 0x000fea0003800200 */
.L_x_2:
[----:B------:R0:W-:Y:S01]  /*02b0*/  STG.E.64 desc[UR4][R6.64], R2 ;  /* 0x0000000206007986 */ /* 0x0001e2000c101b04 */
[----:B------:R-:W1:Y:S03]  /*02c0*/  LDC.64 R8, c[0x0][0x380] ;  /* 0x0000e000ff087b82 */ /* 0x000e660000000a00 */
[----:B------:R-:W2:Y:S01]  /*02d0*/  LDG.E.64 R4, desc[UR4][R4.64] ;  /* 0x0000000404047981 */ /* 0x000ea2000c1e1b00 */
[----:B-1----:R-:W-:-:S05]  /*02e0*/  IMAD.WIDE R14, R14, 0x8, R8 ;  /* 0x000000080e0e7825 */ /* 0x002fca00078e0208 */
[----:B------:R-:W3:Y:S01]  /*02f0*/  LDG.E.64 R8, desc[UR4][R14.64] ;  /* 0x000000040e087981 */ /* 0x000ee2000c1e1b00 */
[----:B------:R-:W-:Y:S01]  /*0300*/  IMAD.MOV.U32 R10, RZ, RZ, 0x1 ;  /* 0x00000001ff0a7424 */ /* 0x000fe200078e00ff */
[----:B------:R-:W-:Y:S01]  /*0310*/  BSSY.RECONVERGENT B0, `(.L_x_4) ;  /* 0x0000016000007945 */ /* 0x000fe20003800200 */
[----:B--2---:R-:W1:Y:S04]  /*0320*/  MUFU.RCP64H R11, R5 ;  /* 0x00000005000b7308 */ /* 0x004e680000001800 */
[----:B-1----:R-:W-:-:S08]  /*0330*/  DFMA R12, -R4, R10, 1 ;  /* 0x3ff00000040c742b */ /* 0x002fd0000000010a */
[----:B------:R-:W-:Y:S01]  /*0340*/  DFMA R12, R12, R12, R12 ;  /* 0x0000000c0c0c722b */ /* 0x000fe2000000000c */
[----:B---3--:R-:W-:-:S07]  /*0350*/  FSETP.GEU.AND P1, PT, |R9|, 6.5827683646048100446e-37, PT ;  /* 0x036000000900780b */ /* 0x008fce0003f2e200 */
[----:B------:R-:W-:-:S08]  /*0360*/  DFMA R12, R10, R12, R10 ;  /* 0x0000000c0a0c722b */ /* 0x000fd0000000000a */
[----:B------:R-:W-:-:S08]  /*0370*/  DFMA R10, -R4, R12, 1 ;  /* 0x3ff00000040a742b */ /* 0x000fd0000000010c */
[----:B------:R-:W-:-:S08]  /*0380*/  DFMA R10, R12, R10, R12 ;  /* 0x0000000a0c0a722b */ /* 0x000fd0000000000c */
[----:B0-----:R-:W-:-:S08]  /*0390*/  DMUL R2, R8, R10 ;  /* 0x0000000a08027228 */ /* 0x001fd00000000000 */
[----:B------:R-:W-:-:S08]  /*03a0*/  DFMA R6, -R4, R2, R8 ;  /* 0x000000020406722b */ /* 0x000fd00000000108 */
[----:B------:R-:W-:-:S10]  /*03b0*/  DFMA R2, R10, R6, R2 ;  /* 0x000000060a02722b */ /* 0x000fd40000000002 */
[----:B------:R-:W-:-:S05]  /*03c0*/  FFMA R0, RZ, R5, R3 ;  /* 0x00000005ff007223 */ /* 0x000fca0000000003 */
[----:B------:R-:W-:-:S13]  /*03d0*/  FSETP.GT.AND P0, PT, |R0|, 1.469367938527859385e-39, PT ;  /* 0x001000000000780b */ /* 0x000fda0003f04200 */
[----:B------:R-:W-:Y:S05]  /*03e0*/  @P0 BRA P1, `(.L_x_5) ;  /* 0x0000000000200947 */ /* 0x000fea0000800000 */
[----:B------:R-:W-:Y:S01]  /*03f0*/  IMAD.MOV.U32 R10, RZ, RZ, R8 ;  /* 0x000000ffff0a7224 */ /* 0x000fe200078e0008 */
[----:B------:R-:W-:Y:S01]  /*0400*/  MOV R0, 0x450 ;  /* 0x0000045000007802 */ /* 0x000fe20000000f00 */
[----:B------:R-:W-:Y:S02]  /*0410*/  IMAD.MOV.U32 R11, RZ, RZ, R9 ;  /* 0x000000ffff0b7224 */ /* 0x000fe400078e0009 */
[----:B------:R-:W-:Y:S02]  /*0420*/  IMAD.MOV.U32 R8, RZ, RZ, R4 ;  /* 0x000000ffff087224 */ /* 0x000fe400078e0004 */
[----:B------:R-:W-:-:S07]  /*0430*/  IMAD.MOV.U32 R9, RZ, RZ, R5 ;  /* 0x000000ffff097224 */ /* 0x000fce00078e0005 */
[----:B------:R-:W-:Y:S05]  /*0440*/  CALL.REL.NOINC `($__internal_0_$__cuda_sm20_div_rn_f64_full) ;  /* 0x0000000000147944 */ /* 0x000fea0003c00000 */
[----:B------:R-:W-:Y:S02]  /*0450*/  IMAD.MOV.U32 R2, RZ, RZ, R16 ;  /* 0x000000ffff027224 */ /* 0x000fe400078e0010 */
[----:B------:R-:W-:-:S07]  /*0460*/  IMAD.MOV.U32 R3, RZ, RZ, R17 ;  /* 0x000000ffff037224 */ /* 0x000fce00078e0011 */
.L_x_5:
[----:B------:R-:W-:Y:S05]  /*0470*/  BSYNC.RECONVERGENT B0 ;  /* 0x0000000000007941 */ /* 0x000fea0003800200 */
.L_x_4:
[----:B------:R-:W-:Y:S01]  /*0480*/  STG.E.64 desc[UR4][R14.64], R2 ;  /* 0x000000020e007986 */ /* 0x000fe2000c101b04 */
[----:B------:R-:W-:Y:S05]  /*0490*/  EXIT ;  /* 0x000000000000794d */ /* 0x000fea0003800000 */
        .weak           $__internal_0_$__cuda_sm20_div_rn_f64_full
        .type           $__internal_0_$__cuda_sm20_div_rn_f64_full,@function
        .size           $__internal_0_$__cuda_sm20_div_rn_f64_full,(.L_x_12 - $__internal_0_$__cuda_sm20_div_rn_f64_full)
$__internal_0_$__cuda_sm20_div_rn_f64_full:
[C---:B------:R-:W-:Y:S01]  /*04a0*/  FSETP.GEU.AND P0, PT, |R9|.reuse, 1.469367938527859385e-39, PT ;  /* 0x001000000900780b */ /* 0x040fe20003f0e200 */
[----:B------:R-:W-:Y:S01]  /*04b0*/  IMAD.MOV.U32 R18, RZ, RZ, 0x1 ;  /* 0x00000001ff127424 */ /* 0x000fe200078e00ff */
[----:B------:R-:W-:Y:S01]  /*04c0*/  LOP3.LUT R2, R9, 0x800fffff, RZ, 0xc0, !PT ;  /* 0x800fffff09027812 */ /* 0x000fe200078ec0ff */
[----:B------:R-:W-:Y:S01]  /*04d0*/  BSSY.RECONVERGENT B1, `(.L_x_6) ;  /* 0x0000054000017945 */ /* 0x000fe20003800200 */
[C---:B------:R-:W-:Y:S02]  /*04e0*/  FSETP.GEU.AND P2, PT, |R11|.reuse, 1.469367938527859385e-39, PT ;  /* 0x001000000b00780b */ /* 0x040fe40003f4e200 */
[----:B------:R-:W-:Y:S01]  /*04f0*/  LOP3.LUT R3, R2, 0x3ff00000, RZ, 0xfc, !PT ;  /* 0x3ff0000002037812 */ /* 0x000fe200078efcff */
[----:B------:R-:W-:Y:S01]  /*0500*/  IMAD.MOV.U32 R2, RZ, RZ, R8 ;  /* 0x000000ffff027224 */ /* 0x000fe200078e0008 */
[----:B------:R-:W-:Y:S02]  /*0510*/  LOP3.LUT R16, R11, 0x7ff00000, RZ, 0xc0, !PT ;  /* 0x7ff000000b107812 */ /* 0x000fe400078ec0ff */
[----:B------:R-:W-:-:S03]  /*0520*/  LOP3.LUT R25, R9, 0x7ff00000, RZ, 0xc0, !PT ;  /* 0x7ff0000009197812 */ /* 0x000fc600078ec0ff */
[----:B------:R-:W-:Y:S01]  /*0530*/  @!P0 DMUL R2, R8, 8.98846567431157953865e+307 ;  /* 0x7fe0000008028828 */ /* 0x000fe20000000000 */
[C---:B------:R-:W-:Y:S01]  /*0540*/  ISETP.GE.U32.AND P1, PT, R16.reuse, R25, PT ;  /* 0x000000191000720c */ /* 0x040fe20003f26070 */
[----:B------:R-:W-:Y:S02]  /*0550*/  IMAD.MOV.U32 R24, RZ, RZ, R16 ;  /* 0x000000ffff187224 */ /* 0x000fe400078e0010 */
[----:B------:R-:W-:Y:S02]  /*0560*/  @!P2 LOP3.LUT R17, R9, 0x7ff00000, RZ, 0xc0, !PT ;  /* 0x7ff000000911a812 */ /* 0x000fe400078ec0ff */
[----:B------:R-:W0:Y:S02]  /*0570*/  MUFU.RCP64H R19, R3 ;  /* 0x0000000300137308 */ /* 0x000e240000001800 */
[----:B------:R-:W-:Y:S01]  /*0580*/  @!P2 ISETP.GE.U32.AND P3, PT, R16, R17, PT ;  /* 0x000000111000a20c */ /* 0x000fe20003f66070 */
[----:B------:R-:W-:Y:S01]  /*0590*/  IMAD.MOV.U32 R17, RZ, RZ, 0x1ca00000 ;  /* 0x1ca00000ff117424 */ /* 0x000fe200078e00ff */
[----:B------:R-:W-:-:S04]  /*05a0*/  @!P0 LOP3.LUT R25, R3, 0x7ff00000, RZ, 0xc0, !PT ;  /* 0x7ff0000003198812 */ /* 0x000fc800078ec0ff */
[----:B------:R-:W-:-:S04]  /*05b0*/  @!P2 SEL R21, R17, 0x63400000, !P3 ;  /* 0x634000001115a807 */ /* 0x000fc80005800000 */
[----:B------:R-:W-:-:S04]  /*05c0*/  @!P2 LOP3.LUT R22, R21, 0x80000000, R11, 0xf8, !PT ;  /* 0x800000001516a812 */ /* 0x000fc800078ef80b */
[----:B------:R-:W-:Y:S01]  /*05d0*/  @!P2 LOP3.LUT R23, R22, 0x100000, RZ, 0xfc, !PT ;  /* 0x001000001617a812 */ /* 0x000fe200078efcff */
[----:B0-----:R-:W-:Y:S01]  /*05e0*/  DFMA R12, R18, -R2, 1 ;  /* 0x3ff00000120c742b */ /* 0x001fe20000000802 */
[----:B------:R-:W-:-:S07]  /*05f0*/  @!P2 IMAD.MOV.U32 R22, RZ, RZ, RZ ;  /* 0x000000ffff16a224 */ /* 0x000fce00078e00ff */
[----:B------:R-:W-:-:S08]  /*0600*/  DFMA R12, R12, R12, R12 ;  /* 0x0000000c0c0c722b */ /* 0x000fd0000000000c */
[----:B------:R-:W-:Y:S01]  /*0610*/  DFMA R18, R18, R12, R18 ;  /* 0x0000000c1212722b */ /* 0x000fe20000000012 */
[----:B------:R-:W-:Y:S01]  /*0620*/  SEL R13, R17, 0x63400000, !P1 ;  /* 0x63400000110d7807 */ /* 0x000fe20004800000 */
[----:B------:R-:W-:-:S03]  /*0630*/  IMAD.MOV.U32 R12, RZ, RZ, R10 ;  /* 0x000000ffff0c7224 */ /* 0x000fc600078e000a */
[----:B------:R-:W-:-:S03]  /*0640*/  LOP3.LUT R13, R13, 0x800fffff, R11, 0xf8, !PT ;  /* 0x800fffff0d0d7812 */ /* 0x000fc600078ef80b */
[----:B------:R-:W-:-:S03]  /*0650*/  DFMA R20, R18, -R2, 1 ;  /* 0x3ff000001214742b */ /* 0x000fc60000000802 */
[----:B------:R-:W-:-:S05]  /*0660*/  @!P2 DFMA R12, R12, 2, -R22 ;  /* 0x400000000c0ca82b */ /* 0x000fca0000000816 */
[----:B------:R-:W-:-:S05]  /*0670*/  DFMA R20, R18, R20, R18 ;  /* 0x000000141214722b */ /* 0x000fca0000000012 */
[----:B------:R-:W-:-:S03]  /*0680*/  @!P2 LOP3.LUT R24, R13, 0x7ff00000, RZ, 0xc0, !PT ;  /* 0x7ff000000d18a812 */ /* 0x000fc600078ec0ff */
[----:B------:R-:W-:Y:S02]  /*0690*/  DMUL R18, R20, R12 ;  /* 0x0000000c14127228 */ /* 0x000fe40000000000 */
[----:B------:R-:W-:-:S05]  /*06a0*/  VIADD R26, R24, 0xffffffff ;  /* 0xffffffff181a7836 */ /* 0x000fca0000000000 */
[----:B------:R-:W-:Y:S01]  /*06b0*/  ISETP.GT.U32.AND P0, PT, R26, 0x7feffffe, PT ;  /* 0x7feffffe1a00780c */ /* 0x000fe20003f04070 */
[----:B------:R-:W-:Y:S01]  /*06c0*/  VIADD R26, R25, 0xffffffff ;  /* 0xffffffff191a7836 */ /* 0x000fe20000000000 */
[----:B------:R-:W-:-:S04]  /*06d0*/  DFMA R22, R18, -R2, R12 ;  /* 0x800000021216722b */ /* 0x000fc8000000000c */
[----:B------:R-:W-:-:S04]  /*06e0*/  ISETP.GT.U32.OR P0, PT, R26, 0x7feffffe, P0 ;  /* 0x7feffffe1a00780c */ /* 0x000fc80000704470 */
[----:B------:R-:W-:-:S09]  /*06f0*/  DFMA R22, R20, R22, R18 ;  /* 0x000000161416722b */ /* 0x000fd20000000012 */
[----:B------:R-:W-:Y:S05]  /*0700*/  @P0 BRA `(.L_x_7) ;  /* 0x00000000006c0947 */ /* 0x000fea0003800000 */
[----:B------:R-:W-:Y:S01]  /*0710*/  LOP3.LUT R11, R9, 0x7ff00000, RZ, 0xc0, !PT ;  /* 0x7ff00000090b7812 */ /* 0x000fe200078ec0ff */
[----:B------:R-:W-:-:S03]  /*0720*/  IMAD.MOV.U32 R18, RZ, RZ, RZ ;  /* 0x000000ffff127224 */ /* 0x000fc600078e00ff */
[CC--:B------:R-:W-:Y:S02]  /*0730*/  VIADDMNMX R10, R16.reuse, -R11.reuse, 0xb9600000, !PT ;  /* 0xb9600000100a7446 */ /* 0x0c0fe4000780090b */
[----:B------:R-:W-:Y:S02]  /*0740*/  ISETP.GE.U32.AND P0, PT, R16, R11, PT ;  /* 0x0000000b1000720c */ /* 0x000fe40003f06070 */
[----:B------:R-:W-:Y:S02]  /*0750*/  VIMNMX R10, PT, PT, R10, 0x46a00000, PT ;  /* 0x46a000000a0a7848 */ /* 0x000fe40003fe0100 */
[----:B------:R-:W-:-:S05]  /*0760*/  SEL R17, R17, 0x63400000, !P0 ;  /* 0x6340000011117807 */ /* 0x000fca0004000000 */
[----:B------:R-:W-:-:S04]  /*0770*/  IMAD.IADD R10, R10, 0x1, -R17 ;  /* 0x000000010a0a7824 */ /* 0x000fc800078e0a11 */
[----:B------:R-:W-:-:S06]  /*0780*/  VIADD R19, R10, 0x7fe00000 ;  /* 0x7fe000000a137836 */ /* 0x000fcc0000000000 */
[----:B------:R-:W-:-:S10]  /*0790*/  DMUL R16, R22, R18 ;  /* 0x0000001216107228 */ /* 0x000fd40000000000 */
[----:B------:R-:W-:-:S13]  /*07a0*/  FSETP.GTU.AND P0, PT, |R17|, 1.469367938527859385e-39, PT ;  /* 0x001000001100780b */ /* 0x000fda0003f0c200 */
[----:B------:R-:W-:Y:S05]  /*07b0*/  @P0 BRA `(.L_x_8) ;  /* 0x0000000000940947 */ /* 0x000fea0003800000 */
[----:B------:R-:W-:Y:S01]  /*07c0*/  DFMA R2, R22, -R2, R12 ;  /* 0x800000021602722b */ /* 0x000fe2000000000c */
[----:B------:R-:W-:-:S09]  /*07d0*/  IMAD.MOV.U32 R18, RZ, RZ, RZ ;  /* 0x000000ffff127224 */ /* 0x000fd200078e00ff */
[C---:B------:R-:W-:Y:S02]  /*07e0*/  FSETP.NEU.AND P0, PT, R3.reuse, RZ, PT ;  /* 0x000000ff0300720b */ /* 0x040fe40003f0d000 */
[----:B------:R-:W-:-:S04]  /*07f0*/  LOP3.LUT R9, R3, 0x80000000, R9, 0x48, !PT ;  /* 0x8000000003097812 */ /* 0x000fc800078e4809 */
[----:B------:R-:W-:-:S07]  /*0800*/  LOP3.LUT R19, R9, R19, RZ, 0xfc, !PT ;  /* 0x0000001309137212 */ /* 0x000fce00078efcff */
[----:B------:R-:W-:Y:S05]  /*0810*/  @!P0 BRA `(.L_x_8) ;  /* 0x00000000007c8947 */ /* 0x000fea0003800000 */
[----:B------:R-:W-:Y:S01]  /*0820*/  IMAD.MOV R3, RZ, RZ, -R10 ;  /* 0x000000ffff037224 */ /* 0x000fe200078e0a0a */
[----:B------:R-:W-:Y:S01]  /*0830*/  DMUL.RP R18, R22, R18 ;  /* 0x0000001216127228 */ /* 0x000fe20000008000 */
[----:B------:R-:W-:-:S06]  /*0840*/  IMAD.MOV.U32 R2, RZ, RZ, RZ ;  /* 0x000000ffff027224 */ /* 0x000fcc00078e00ff */
[----:B------:R-:W-:-:S03]  /*0850*/  DFMA R2, R16, -R2, R22 ;  /* 0x800000021002722b */ /* 0x000fc60000000016 */
[----:B------:R-:W-:-:S03]  /*0860*/  LOP3.LUT R9, R19, R9, RZ, 0x3c, !PT ;  /* 0x0000000913097212 */ /* 0x000fc600078e3cff */
[----:B------:R-:W-:-:S04]  /*0870*/  IADD3 R2, PT, PT, -R10, -0x43300000, RZ ;  /* 0xbcd000000a027810 */ /* 0x000fc80007ffe1ff */
[----:B------:R-:W-:-:S04]  /*0880*/  FSETP.NEU.AND P0, PT, |R3|, R2, PT ;  /* 0x000000020300720b */ /* 0x000fc80003f0d200 */
[----:B------:R-:W-:Y:S02]  /*0890*/  FSEL R16, R18, R16, !P0 ;  /* 0x0000001012107208 */ /* 0x000fe40004000000 */
[----:B------:R-:W-:Y:S01]  /*08a0*/  FSEL R17, R9, R17, !P0 ;  /* 0x0000001109117208 */ /* 0x000fe20004000000 */
[----:B------:R-:W-:Y:S06]  /*08b0*/  BRA `(.L_x_8) ;  /* 0x0000000000547947 */ /* 0x000fec0003800000 */
.L_x_7:
[----:B------:R-:W-:-:S14]  /*08c0*/  DSETP.NAN.AND P0, PT, R10, R10, PT ;  /* 0x0000000a0a00722a */ /* 0x000fdc0003f08000 */
[----:B------:R-:W-:Y:S05]  /*08d0*/  @P0 BRA `(.L_x_9) ;  /* 0x0000000000440947 */ /* 0x000fea0003800000 */
[----:B------:R-:W-:-:S14]  /*08e0*/  DSETP.NAN.AND P0, PT, R8, R8, PT ;  /* 0x000000080800722a */ /* 0x000fdc0003f08000 */
[----:B------:R-:W-:Y:S05]  /*08f0*/  @P0 BRA `(.L_x_10) ;  /* 0x0000000000300947 */ /* 0x000fea0003800000 */
[----:B------:R-:W-:Y:S01]  /*0900*/  ISETP.NE.AND P0, PT, R24, R25, PT ;  /* 0x000000191800720c */ /* 0x000fe20003f05270 */
[----:B------:R-:W-:Y:S02]  /*0910*/  IMAD.MOV.U32 R16, RZ, RZ, 0x0 ;  /* 0x00000000ff107424 */ /* 0x000fe400078e00ff */
[----:B------:R-:W-:-:S10]  /*0920*/  IMAD.MOV.U32 R17, RZ, RZ, -0x80000 ;  /* 0xfff80000ff117424 */ /* 0x000fd400078e00ff */
[----:B------:R-:W-:Y:S05]  /*0930*/  @!P0 BRA `(.L_x_8) ;  /* 0x0000000000348947 */ /* 0x000fea0003800000 */
[----:B------:R-:W-:Y:S02]  /*0940*/  ISETP.NE.AND P0, PT, R24, 0x7ff00000, PT ;  /* 0x7ff000001800780c */ /* 0x000fe40003f05270 */
[----:B------:R-:W-:Y:S02]  /*0950*/  LOP3.LUT R17, R11, 0x80000000, R9, 0x48, !PT ;  /* 0x800000000b117812 */ /* 0x000fe400078e4809 */
[----:B------:R-:W-:-:S13]  /*0960*/  ISETP.EQ.OR P0, PT, R25, RZ, !P0 ;  /* 0x000000ff1900720c */ /* 0x000fda0004702670 */
[----:B------:R-:W-:Y:S01]  /*0970*/  @P0 LOP3.LUT R2, R17, 0x7ff00000, RZ, 0xfc, !PT ;  /* 0x7ff0000011020812 */ /* 0x000fe200078efcff */
[----:B------:R-:W-:Y:S02]  /*0980*/  @!P0 IMAD.MOV.U32 R16, RZ, RZ, RZ ;  /* 0x000000ffff108224 */ /* 0x000fe400078e00ff */
[----:B------:R-:W-:Y:S02]  /*0990*/  @P0 IMAD.MOV.U32 R16, RZ, RZ, RZ ;  /* 0x000000ffff100224 */ /* 0x000fe400078e00ff */
[----:B------:R-:W-:Y:S01]  /*09a0*/  @P0 IMAD.MOV.U32 R17, RZ, RZ, R2 ;  /* 0x000000ffff110224 */ /* 0x000fe200078e0002 */
[----:B------:R-:W-:Y:S06]  /*09b0*/  BRA `(.L_x_8) ;  /* 0x0000000000147947 */ /* 0x000fec0003800000 */
.L_x_10:
[----:B------:R-:W-:Y:S01]  /*09c0*/  LOP3.LUT R17, R9, 0x80000, RZ, 0xfc, !PT ;  /* 0x0008000009117812 */ /* 0x000fe200078efcff */
[----:B------:R-:W-:Y:S01]  /*09d0*/  IMAD.MOV.U32 R16, RZ, RZ, R8 ;  /* 0x000000ffff107224 */ /* 0x000fe200078e0008 */
[----:B------:R-:W-:Y:S06]  /*09e0*/  BRA `(.L_x_8) ;  /* 0x0000000000087947 */ /* 0x000fec0003800000 */
.L_x_9:
[----:B------:R-:W-:Y:S01]  /*09f0*/  LOP3.LUT R17, R11, 0x80000, RZ, 0xfc, !PT ;  /* 0x000800000b117812 */ /* 0x000fe200078efcff */
[----:B------:R-:W-:-:S07]  /*0a00*/  IMAD.MOV.U32 R16, RZ, RZ, R10 ;  /* 0x000000ffff107224 */ /* 0x000fce00078e000a */
.L_x_8:
[----:B------:R-:W-:Y:S05]  /*0a10*/  BSYNC.RECONVERGENT B1 ;  /* 0x0000000000017941 */ /* 0x000fea0003800200 */
.L_x_6:
[----:B------:R-:W-:Y:S02]  /*0a20*/  IMAD.MOV.U32 R2, RZ, RZ, R0 ;  /* 0x000000ffff027224 */ /* 0x000fe400078e0000 */
[----:B------:R-:W-:-:S04]  /*0a30*/  IMAD.MOV.U32 R3, RZ, RZ, 0x0 ;  /* 0x00000000ff037424 */ /* 0x000fc800078e00ff */
[----:B------:R-:W-:Y:S05]  /*0a40*/  RET.REL.NODEC R2 `(_Z9normalizePdS_ii) ;  /* 0xfffffff4026c7950 */ /* 0x000fea0003c3ffff */
.L_x_11:
        /* <DEDUP_REMOVED lines=11> */
.L_x_12:


//--------------------- .nv.shared.reserved.0     --------------------------
	.section	.nv.shared.reserved.0,"aw",@nobits
	.weak		__nv_reservedSMEM_offset_0_alias
	.size		__nv_reservedSMEM_offset_0_alias, 0, 64
	.other		__nv_reservedSMEM_offset_0_alias,@"STO_CUDA_RESERVED_SHARED STV_DEFAULT"
__nv_reservedSMEM_offset_0_alias:
	.zero		0
	.zero		64


//--------------------- .nv.constant0._Z8set_zeroPdS_ii --------------------------
	.section	.nv.constant0._Z8set_zeroPdS_ii,"a",@progbits
	.sectionflags	@""
	.align	4
.nv.constant0._Z8set_zeroPdS_ii:
	.zero		920


//--------------------- .nv.constant0._Z11gaussJordanPdS_ii --------------------------
	.section	.nv.constant0._Z11gaussJordanPdS_ii,"a",@progbits
	.sectionflags	@""
	.align	4
.nv.constant0._Z11gaussJordanPdS_ii:
	.zero		920


//--------------------- .nv.constant0._Z9normalizePdS_ii --------------------------
	.section	.nv.constant0._Z9normalizePdS_ii,"a",@progbits
	.sectionflags	@""
	.align	4
.nv.constant0._Z9normalizePdS_ii:
	.zero		920


//--------------------- SYMBOLS --------------------------

	.type		.nv.reservedSmem.offset0,@object
	.size		.nv.reservedSmem.offset0,0x4
